	.headerflags	@"EF_CUDA_TEXMODE_UNIFIED EF_CUDA_64BIT_ADDRESS EF_CUDA_ACCELERATORS EF_CUDA_SM90 EF_CUDA_VIRTUAL_SM(EF_CUDA_SM90)"
	.elftype	@"ET_EXEC"


//--------------------- .nv.info                  --------------------------
	.section	.nv.info,"",@"SHT_CUDA_INFO"
	.align	4


	//----- nvinfo : EIATTR_REGCOUNT
	.align		4
        /*0000*/ 	.byte	0x04, 0x2f
        /*0002*/ 	.short	(.L_1 - .L_0)
	.align		4
.L_0:
        /*0004*/ 	.word	index@(triton_poi_fused_sigmoid_1)
        /*0008*/ 	.word	0x0000000a


	//----- nvinfo : EIATTR_MIN_STACK_SIZE
	.align		4
.L_1:
        /*000c*/ 	.byte	0x04, 0x12
        /*000e*/ 	.short	(.L_3 - .L_2)
	.align		4
.L_2:
        /*0010*/ 	.word	index@(triton_poi_fused_sigmoid_1)
        /*0014*/ 	.word	0x00000000


	//----- nvinfo : EIATTR_FRAME_SIZE
	.align		4
.L_3:
        /*0018*/ 	.byte	0x04, 0x11
        /*001a*/ 	.short	(.L_5 - .L_4)
	.align		4
.L_4:
        /*001c*/ 	.word	index@(triton_poi_fused_sigmoid_1)
        /*0020*/ 	.word	0x00000000


	//----- nvinfo : EIATTR_MIN_STACK_SIZE
	.align		4
.L_5:
        /*0024*/ 	.byte	0x04, 0x12
        /*0026*/ 	.short	(.L_7 - .L_6)
	.align		4
.L_6:
        /*0028*/ 	.word	index@(triton_poi_fused_sigmoid_1)
        /*002c*/ 	.word	0x00000000
.L_7:


//--------------------- .nv.info.triton_poi_fused_sigmoid_1 --------------------------
	.section	.nv.info.triton_poi_fused_sigmoid_1,"",@"SHT_CUDA_INFO"
	.sectionflags	@""
	.align	4


	//----- nvinfo : EIATTR_CUDA_API_VERSION
	.align		4
        /*0000*/ 	.byte	0x04, 0x37
        /*0002*/ 	.short	(.L_9 - .L_8)
.L_8:
        /*0004*/ 	.word	0x0000007c


	//----- nvinfo : EIATTR_KPARAM_INFO
	.align		4
.L_9:
        /*0008*/ 	.byte	0x04, 0x17
        /*000a*/ 	.short	(.L_11 - .L_10)
.L_10:
        /*000c*/ 	.word	0x00000000
        /*0010*/ 	.short	0x0001
        /*0012*/ 	.short	0x0008
        /*0014*/ 	.byte	0x00, 0xf0, 0x11, 0x00


	//----- nvinfo : EIATTR_KPARAM_INFO
	.align		4
.L_11:
        /*0018*/ 	.byte	0x04, 0x17
        /*001a*/ 	.short	(.L_13 - .L_12)
.L_12:
        /*001c*/ 	.word	0x00000000
        /*0020*/ 	.short	0x0000
        /*0022*/ 	.short	0x0000
        /*0024*/ 	.byte	0x00, 0xf4, 0x21, 0x00


	//----- nvinfo : EIATTR_SPARSE_MMA_MASK
	.align		4
.L_13:
        /*0028*/ 	.byte	0x03, 0x50
        /*002a*/ 	.short	0x0000


	//----- nvinfo : EIATTR_MAXREG_COUNT
	.align		4
        /*002c*/ 	.byte	0x03, 0x1b
        /*002e*/ 	.short	0x00ff


	//----- nvinfo : EIATTR_EXIT_INSTR_OFFSETS
	.align		4
        /*0030*/ 	.byte	0x04, 0x1c
        /*0032*/ 	.short	(.L_15 - .L_14)


	//   ....[0]....
.L_14:
        /*0034*/ 	.word	0x00000280


	//   ....[1]....
        /*0038*/ 	.word	0x000002a0


	//----- nvinfo : EIATTR_REQNTID
	.align		4
.L_15:
        /*003c*/ 	.byte	0x04, 0x10
        /*003e*/ 	.short	(.L_17 - .L_16)
.L_16:
        /*0040*/ 	.word	0x00000020
        /*0044*/ 	.word	0x00000001
        /*0048*/ 	.word	0x00000001


	//----- nvinfo : EIATTR_CRS_STACK_SIZE
	.align		4
.L_17:
        /*004c*/ 	.byte	0x04, 0x1e
        /*004e*/ 	.short	(.L_19 - .L_18)
.L_18:
        /*0050*/ 	.word	0x00000000


	//----- nvinfo : EIATTR_CBANK_PARAM_SIZE
	.align		4
.L_19:
        /*0054*/ 	.byte	0x03, 0x19
        /*0056*/ 	.short	0x000c


	//----- nvinfo : EIATTR_PARAM_CBANK
	.align		4
        /*0058*/ 	.byte	0x04, 0x0a
        /*005a*/ 	.short	(.L_21 - .L_20)
	.align		4
.L_20:
        /*005c*/ 	.word	index@(.nv.constant0.triton_poi_fused_sigmoid_1)
        /*0060*/ 	.short	0x0210
        /*0062*/ 	.short	0x000c


	//----- nvinfo : EIATTR_SW_WAR
	.align		4
.L_21:
        /*0064*/ 	.byte	0x04, 0x36
        /*0066*/ 	.short	(.L_23 - .L_22)
.L_22:
        /*0068*/ 	.word	0x00000008
.L_23:


//--------------------- .nv.callgraph             --------------------------
	.section	.nv.callgraph,"",@"SHT_CUDA_CALLGRAPH"
	.align	4
	.sectionentsize	8
	.align		4
        /*0000*/ 	.word	0x00000000
	.align		4
        /*0004*/ 	.word	0xffffffff
	.align		4
        /*0008*/ 	.word	0x00000000
	.align		4
        /*000c*/ 	.word	0xfffffffe
	.align		4
        /*0010*/ 	.word	0x00000000
	.align		4
        /*0014*/ 	.word	0xfffffffd
	.align		4
        /*0018*/ 	.word	0x00000000
	.align		4
        /*001c*/ 	.word	0xfffffffc


//--------------------- .text.triton_poi_fused_sigmoid_1 --------------------------
	.section	.text.triton_poi_fused_sigmoid_1,"ax",@progbits
	.align	128
        .global         triton_poi_fused_sigmoid_1
        .type           triton_poi_fused_sigmoid_1,@function
        .size           triton_poi_fused_sigmoid_1,(.L_x_3 - triton_poi_fused_sigmoid_1)
        .other          triton_poi_fused_sigmoid_1,@"STO_CUDA_ENTRY STV_DEFAULT"
triton_poi_fused_sigmoid_1:
.text.triton_poi_fused_sigmoid_1:
[----:B------:R-:W0:Y:S02]  /*0000*/  LDC R1, c[0x0][0x28] ;  /* 0x00000a00ff017b82 */ /* 0x000e240000000800 */
[----:B------:R-:W1:Y:S01]  /*0010*/  S2R R0, SR_TID.X ;  /* 0x0000000000007919 */ /* 0x000e620000002100 */
[----:B------:R-:W2:Y:S01]  /*0020*/  LDC.64 R2, c[0x0][0x210] ;  /* 0x00008400ff027b82 */ /* 0x000ea20000000a00 */
[----:B------:R-:W-:Y:S01]  /*0030*/  ULDC.64 UR4, c[0x0][0x208] ;  /* 0x0000820000047ab9 */ /* 0x000fe20000000a00 */
[----:B------:R-:W-:Y:S01]  /*0040*/  BSSY B0, `(.L_x_0) ;  /* 0x000000a000007945 */ /* 0x000fe20003800000 */
[----:B------:R-:W3:Y:S01]  /*0050*/  S2R R5, SR_CTAID.X ;  /* 0x0000000000057919 */ /* 0x000ee20000002500 */
[----:B-1----:R-:W-:-:S04]  /*0060*/  SHF.L.U32 R0, R0, 0x1, RZ ;  /* 0x0000000100007819 */ /* 0x002fc800000006ff */
[----:B------:R-:W-:-:S04]  /*0070*/  LOP3.LUT R0, R0, 0x3e, RZ, 0xc0, !PT ;  /* 0x0000003e00007812 */ /* 0x000fc800078ec0ff */
[----:B---3--:R-:W-:-:S04]  /*0080*/  LEA R5, R5, R0, 0x6 ;  /* 0x0000000005057211 */ /* 0x008fc800078e30ff */
[C---:B------:R-:W-:Y:S01]  /*0090*/  ISETP.GE.AND P0, PT, R5.reuse, 0x40, PT ;  /* 0x000000400500780c */ /* 0x040fe20003f06270 */
[----:B--2---:R-:W-:Y:S01]  /*00a0*/  IMAD.WIDE R2, R5, 0x4, R2 ;  /* 0x0000000405027825 */ /* 0x004fe200078e0202 */
[----:B------:R-:W-:-:S11]  /*00b0*/  CS2R R4, SRZ ;  /* 0x0000000000047805 */ /* 0x000fd6000001ff00 */
[----:B------:R-:W-:Y:S05]  /*00c0*/  @P0 BRA `(.L_x_1) ;  /* 0x0000000000040947 */ /* 0x000fea0003800000 */
[----:B------:R1:W5:Y:S02]  /*00d0*/  LDG.E.64 R4, desc[UR4][R2.64] ;  /* 0x0000000402047981 */ /* 0x000364000c1e1b00 */
.L_x_1:
[----:B------:R-:W-:Y:S05]  /*00e0*/  BSYNC B0 ;  /* 0x0000000000007941 */ /* 0x000fea0003800000 */
.L_x_0:
[----:B-----5:R-:W-:Y:S01]  /*00f0*/  FADD R4, RZ, -R4 ;  /* 0x80000004ff047221 */ /* 0x020fe20000000000 */
[----:B------:R-:W-:Y:S01]  /*0100*/  FADD R5, RZ, -R5 ;  /* 0x80000005ff057221 */ /* 0x000fe20000000000 */
[----:B------:R-:W-:Y:S02]  /*0110*/  HFMA2.MMA R7, -RZ, RZ, 1.625, 0 ;  /* 0x3e800000ff077435 */ /* 0x000fe400000001ff */
[----:B------:R-:W-:Y:S01]  /*0120*/  FMUL R4, R4, 1.4426950216293334961 ;  /* 0x3fb8aa3b04047820 */ /* 0x000fe20000400000 */
[----:B------:R-:W-:-:S04]  /*0130*/  FMUL R5, R5, 1.4426950216293334961 ;  /* 0x3fb8aa3b05057820 */ /* 0x000fc80000400000 */
[----:B------:R-:W-:Y:S02]  /*0140*/  FSETP.GEU.AND P1, PT, R4, -126, PT ;  /* 0xc2fc00000400780b */ /* 0x000fe40003f2e000 */
[----:B------:R-:W-:-:S11]  /*0150*/  FSETP.GEU.AND P2, PT, R5, -126, PT ;  /* 0xc2fc00000500780b */ /* 0x000fd60003f4e000 */
[----:B------:R-:W-:Y:S02]  /*0160*/  @!P1 FMUL R4, R4, 0.5 ;  /* 0x3f00000004049820 */ /* 0x000fe40000400000 */
[----:B------:R-:W-:Y:S02]  /*0170*/  @!P2 FMUL R5, R5, 0.5 ;  /* 0x3f0000000505a820 */ /* 0x000fe40000400000 */
[----:B------:R-:W2:Y:S08]  /*0180*/  MUFU.EX2 R0, R4 ;  /* 0x0000000400007308 */ /* 0x000eb00000000800 */
[----:B------:R-:W3:Y:S01]  /*0190*/  MUFU.EX2 R6, R5 ;  /* 0x0000000500067308 */ /* 0x000ee20000000800 */
[----:B--2---:R-:W-:-:S04]  /*01a0*/  @!P1 FMUL R0, R0, R0 ;  /* 0x0000000000009220 */ /* 0x004fc80000400000 */
[----:B------:R-:W-:Y:S01]  /*01b0*/  FADD R0, R0, 1 ;  /* 0x3f80000000007421 */ /* 0x000fe20000000000 */
[----:B---3--:R-:W-:-:S04]  /*01c0*/  @!P2 FMUL R6, R6, R6 ;  /* 0x000000060606a220 */ /* 0x008fc80000400000 */
[----:B------:R-:W-:Y:S01]  /*01d0*/  FSETP.GT.AND P1, PT, R0, 8.50705917302346158658e+37, PT ;  /* 0x7e8000000000780b */ /* 0x000fe20003f24000 */
[----:B------:R-:W-:-:S03]  /*01e0*/  FADD R6, R6, 1 ;  /* 0x3f80000006067421 */ /* 0x000fc60000000000 */
[----:B------:R-:W-:Y:S02]  /*01f0*/  FSEL R5, R7, 1, P1 ;  /* 0x3f80000007057808 */ /* 0x000fe40000800000 */
[----:B------:R-:W-:-:S04]  /*0200*/  FSETP.GT.AND P2, PT, R6, 8.50705917302346158658e+37, PT ;  /* 0x7e8000000600780b */ /* 0x000fc80003f44000 */
[----:B------:R-:W-:-:S03]  /*0210*/  FSEL R7, R7, 1, P2 ;  /* 0x3f80000007077808 */ /* 0x000fc60001000000 */
[----:B------:R-:W-:-:S06]  /*0220*/  @P1 FMUL R0, R0, 0.25 ;  /* 0x3e80000000001820 */ /* 0x000fcc0000400000 */
[----:B------:R-:W2:Y:S01]  /*0230*/  MUFU.RCP R0, R0 ;  /* 0x0000000000007308 */ /* 0x000ea20000001000 */
[----:B------:R-:W-:-:S07]  /*0240*/  @P2 FMUL R6, R6, 0.25 ;  /* 0x3e80000006062820 */ /* 0x000fce0000400000 */
[----:B------:R-:W3:Y:S01]  /*0250*/  MUFU.RCP R6, R6 ;  /* 0x0000000600067308 */ /* 0x000ee20000001000 */
[----:B--2---:R-:W-:Y:S01]  /*0260*/  FMUL R4, R0, R5 ;  /* 0x0000000500047220 */ /* 0x004fe20000400000 */
[----:B---3--:R-:W-:Y:S01]  /*0270*/  FMUL R5, R6, R7 ;  /* 0x0000000706057220 */ /* 0x008fe20000400000 */
[----:B------:R-:W-:Y:S06]  /*0280*/  @P0 EXIT ;  /* 0x000000000000094d */ /* 0x000fec0003800000 */
[----:B------:R-:W-:Y:S01]  /*0290*/  STG.E.64 desc[UR4][R2.64], R4 ;  /* 0x0000000402007986 */ /* 0x000fe2000c101b04 */
[----:B------:R-:W-:Y:S05]  /*02a0*/  EXIT ;  /* 0x000000000000794d */ /* 0x000fea0003800000 */
.L_x_2:
[----:B------:R-:W-:-:S00]  /*02b0*/  BRA `(.L_x_2) ;  /* 0xfffffffc00fc7947 */ /* 0x000fc0000383ffff */
[----:B------:R-:W-:-:S00]  /*02c0*/  NOP ;  /* 0x0000000000007918 */ /* 0x000fc00000000000 */
        /* <DEDUP_REMOVED lines=11> */
.L_x_3:


//--------------------- .nv.constant0.triton_poi_fused_sigmoid_1 --------------------------
	.section	.nv.constant0.triton_poi_fused_sigmoid_1,"a",@progbits
	.sectionflags	@""
	.align	4
.nv.constant0.triton_poi_fused_sigmoid_1:
	.zero		540
